	.headerflags	@"EF_CUDA_TEXMODE_UNIFIED EF_CUDA_64BIT_ADDRESS EF_CUDA_ACCELERATORS EF_CUDA_SM90 EF_CUDA_VIRTUAL_SM(EF_CUDA_SM90)"
	.elftype	@"ET_EXEC"


//--------------------- .nv.info                  --------------------------
	.section	.nv.info,"",@"SHT_CUDA_INFO"
	.align	4


	//----- nvinfo : EIATTR_REGCOUNT
	.align		4
        /*0000*/ 	.byte	0x04, 0x2f
        /*0002*/ 	.short	(.L_3 - .L_2)
	.align		4
.L_2:
        /*0004*/ 	.word	index@(triton_poi_fused__native_batch_norm_legit_no_training_relu_29)
        /*0008*/ 	.word	0x00000016


	//----- nvinfo : EIATTR_MIN_STACK_SIZE
	.align		4
.L_3:
        /*000c*/ 	.byte	0x04, 0x12
        /*000e*/ 	.short	(.L_5 - .L_4)
	.align		4
.L_4:
        /*0010*/ 	.word	index@(triton_poi_fused__native_batch_norm_legit_no_training_relu_29)
        /*0014*/ 	.word	0x00000000


	//----- nvinfo : EIATTR_FRAME_SIZE
	.align		4
.L_5:
        /*0018*/ 	.byte	0x04, 0x11
        /*001a*/ 	.short	(.L_7 - .L_6)
	.align		4
.L_6:
        /*001c*/ 	.word	index@(triton_poi_fused__native_batch_norm_legit_no_training_relu_29)
        /*0020*/ 	.word	0x00000000


	//----- nvinfo : EIATTR_MIN_STACK_SIZE
	.align		4
.L_7:
        /*0024*/ 	.byte	0x04, 0x12
        /*0026*/ 	.short	(.L_9 - .L_8)
	.align		4
.L_8:
        /*0028*/ 	.word	index@(triton_poi_fused__native_batch_norm_legit_no_training_relu_29)
        /*002c*/ 	.word	0x00000000
.L_9:


//--------------------- .nv.info.triton_poi_fused__native_batch_norm_legit_no_training_relu_29 --------------------------
	.section	.nv.info.triton_poi_fused__native_batch_norm_legit_no_training_relu_29,"",@"SHT_CUDA_INFO"
	.sectionflags	@""
	.align	4


	//----- nvinfo : EIATTR_CUDA_API_VERSION
	.align		4
        /*0000*/ 	.byte	0x04, 0x37
        /*0002*/ 	.short	(.L_11 - .L_10)
.L_10:
        /*0004*/ 	.word	0x0000007c


	//----- nvinfo : EIATTR_KPARAM_INFO
	.align		4
.L_11:
        /*0008*/ 	.byte	0x04, 0x17
        /*000a*/ 	.short	(.L_13 - .L_12)
.L_12:
        /*000c*/ 	.word	0x00000000
        /*0010*/ 	.short	0x0006
        /*0012*/ 	.short	0x0030
        /*0014*/ 	.byte	0x00, 0xf0, 0x11, 0x00


	//----- nvinfo : EIATTR_KPARAM_INFO
	.align		4
.L_13:
        /*0018*/ 	.byte	0x04, 0x17
        /*001a*/ 	.short	(.L_15 - .L_14)
.L_14:
        /*001c*/ 	.word	0x00000000
        /*0020*/ 	.short	0x0005
        /*0022*/ 	.short	0x0028
        /*0024*/ 	.byte	0x00, 0xf4, 0x21, 0x00


	//----- nvinfo : EIATTR_KPARAM_INFO
	.align		4
.L_15:
        /*0028*/ 	.byte	0x04, 0x17
        /*002a*/ 	.short	(.L_17 - .L_16)
.L_16:
        /*002c*/ 	.word	0x00000000
        /*0030*/ 	.short	0x0004
        /*0032*/ 	.short	0x0020
        /*0034*/ 	.byte	0x00, 0xf4, 0x21, 0x00


	//----- nvinfo : EIATTR_KPARAM_INFO
	.align		4
.L_17:
        /*0038*/ 	.byte	0x04, 0x17
        /*003a*/ 	.short	(.L_19 - .L_18)
.L_18:
        /*003c*/ 	.word	0x00000000
        /*0040*/ 	.short	0x0003
        /*0042*/ 	.short	0x0018
        /*0044*/ 	.byte	0x00, 0xf4, 0x21, 0x00


	//----- nvinfo : EIATTR_KPARAM_INFO
	.align		4
.L_19:
        /*0048*/ 	.byte	0x04, 0x17
        /*004a*/ 	.short	(.L_21 - .L_20)
.L_20:
        /*004c*/ 	.word	0x00000000
        /*0050*/ 	.short	0x0002
        /*0052*/ 	.short	0x0010
        /*0054*/ 	.byte	0x00, 0xf4, 0x21, 0x00


	//----- nvinfo : EIATTR_KPARAM_INFO
	.align		4
.L_21:
        /*0058*/ 	.byte	0x04, 0x17
        /*005a*/ 	.short	(.L_23 - .L_22)
.L_22:
        /*005c*/ 	.word	0x00000000
        /*0060*/ 	.short	0x0001
        /*0062*/ 	.short	0x0008
        /*0064*/ 	.byte	0x00, 0xf4, 0x21, 0x00


	//----- nvinfo : EIATTR_KPARAM_INFO
	.align		4
.L_23:
        /*0068*/ 	.byte	0x04, 0x17
        /*006a*/ 	.short	(.L_25 - .L_24)
.L_24:
        /*006c*/ 	.word	0x00000000
        /*0070*/ 	.short	0x0000
        /*0072*/ 	.short	0x0000
        /*0074*/ 	.byte	0x00, 0xf4, 0x21, 0x00


	//----- nvinfo : EIATTR_SPARSE_MMA_MASK
	.align		4
.L_25:
        /*0078*/ 	.byte	0x03, 0x50
        /*007a*/ 	.short	0x0000


	//----- nvinfo : EIATTR_MAXREG_COUNT
	.align		4
        /*007c*/ 	.byte	0x03, 0x1b
        /*007e*/ 	.short	0x00ff


	//----- nvinfo : EIATTR_EXIT_INSTR_OFFSETS
	.align		4
        /*0080*/ 	.byte	0x04, 0x1c
        /*0082*/ 	.short	(.L_27 - .L_26)


	//   ....[0]....
.L_26:
        /*0084*/ 	.word	0x000004a0


	//   ....[1]....
        /*0088*/ 	.word	0x000004c0


	//----- nvinfo : EIATTR_REQNTID
	.align		4
.L_27:
        /*008c*/ 	.byte	0x04, 0x10
        /*008e*/ 	.short	(.L_29 - .L_28)
.L_28:
        /*0090*/ 	.word	0x00000080
        /*0094*/ 	.word	0x00000001
        /*0098*/ 	.word	0x00000001


	//----- nvinfo : EIATTR_CBANK_PARAM_SIZE
	.align		4
.L_29:
        /*009c*/ 	.byte	0x03, 0x19
        /*009e*/ 	.short	0x0034


	//----- nvinfo : EIATTR_PARAM_CBANK
	.align		4
        /*00a0*/ 	.byte	0x04, 0x0a
        /*00a2*/ 	.short	(.L_31 - .L_30)
	.align		4
.L_30:
        /*00a4*/ 	.word	index@(.nv.constant0.triton_poi_fused__native_batch_norm_legit_no_training_relu_29)
        /*00a8*/ 	.short	0x0210
        /*00aa*/ 	.short	0x0034


	//----- nvinfo : EIATTR_SW_WAR
	.align		4
.L_31:
        /*00ac*/ 	.byte	0x04, 0x36
        /*00ae*/ 	.short	(.L_33 - .L_32)
.L_32:
        /*00b0*/ 	.word	0x00000008
.L_33:


//--------------------- .nv.callgraph             --------------------------
	.section	.nv.callgraph,"",@"SHT_CUDA_CALLGRAPH"
	.align	4
	.sectionentsize	8
	.align		4
        /*0000*/ 	.word	0x00000000
	.align		4
        /*0004*/ 	.word	0xffffffff
	.align		4
        /*0008*/ 	.word	0x00000000
	.align		4
        /*000c*/ 	.word	0xfffffffe
	.align		4
        /*0010*/ 	.word	0x00000000
	.align		4
        /*0014*/ 	.word	0xfffffffd
	.align		4
        /*0018*/ 	.word	0x00000000
	.align		4
        /*001c*/ 	.word	0xfffffffc


//--------------------- .nv.constant4             --------------------------
	.section	.nv.constant4,"a",@progbits
	.align	8
	.align		8
.nv.constant4:
        /*0000*/ 	.dword	_$_str
	.align		8
        /*0008*/ 	.dword	_$_str_$_2


//--------------------- .text.triton_poi_fused__native_batch_norm_legit_no_training_relu_29 --------------------------
	.section	.text.triton_poi_fused__native_batch_norm_legit_no_training_relu_29,"ax",@progbits
	.align	128
        .global         triton_poi_fused__native_batch_norm_legit_no_training_relu_29
        .type           triton_poi_fused__native_batch_norm_legit_no_training_relu_29,@function
        .size           triton_poi_fused__native_batch_norm_legit_no_training_relu_29,(.L_x_1 - triton_poi_fused__native_batch_norm_legit_no_training_relu_29)
        .other          triton_poi_fused__native_batch_norm_legit_no_training_relu_29,@"STO_CUDA_ENTRY STV_DEFAULT"
triton_poi_fused__native_batch_norm_legit_no_training_relu_29:
.text.triton_poi_fused__native_batch_norm_legit_no_training_relu_29:
[----:B------:R-:W0:Y:S01]  /*0000*/  LDC R1, c[0x0][0x28] ;  /* 0x00000a00ff017b82 */ /* 0x000e220000000800 */
[----:B------:R-:W1:Y:S01]  /*0010*/  S2R R0, SR_TID.X ;  /* 0x0000000000007919 */ /* 0x000e620000002100 */
[----:B------:R-:W-:-:S06]  /*0020*/  HFMA2.MMA R2, -RZ, RZ, 0, 0 ;  /* 0x00000000ff027435 */ /* 0x000fcc00000001ff */
[----:B------:R-:W2:Y:S01]  /*0030*/  LDC.64 R8, c[0x0][0x220] ;  /* 0x00008800ff087b82 */ /* 0x000ea20000000a00 */
[----:B------:R-:W-:Y:S01]  /*0040*/  ULDC.64 UR4, c[0x0][0x208] ;  /* 0x0000820000047ab9 */ /* 0x000fe20000000a00 */
[----:B------:R-:W3:Y:S06]  /*0050*/  S2R R5, SR_CTAID.X ;  /* 0x0000000000057919 */ /* 0x000eec0000002500 */
[----:B------:R-:W4:Y:S08]  /*0060*/  LDC.64 R14, c[0x0][0x218] ;  /* 0x00008600ff0e7b82 */ /* 0x000f300000000a00 */
[----:B------:R-:W5:Y:S08]  /*0070*/  LDC.64 R12, c[0x0][0x210] ;  /* 0x00008400ff0c7b82 */ /* 0x000f700000000a00 */
[----:B------:R-:W4:Y:S01]  /*0080*/  LDC.64 R16, c[0x0][0x228] ;  /* 0x00008a00ff107b82 */ /* 0x000f220000000a00 */
[----:B-1----:R-:W-:-:S07]  /*0090*/  SHF.L.U32 R0, R0, 0x1, RZ ;  /* 0x0000000100007819 */ /* 0x002fce00000006ff */
[----:B------:R-:W1:Y:S01]  /*00a0*/  LDC.64 R18, c[0x0][0x230] ;  /* 0x00008c00ff127b82 */ /* 0x000e620000000a00 */
[----:B---3--:R-:W-:Y:S02]  /*00b0*/  SHF.R.S32.HI R3, RZ, 0x17, R5 ;  /* 0x00000017ff037819 */ /* 0x008fe40000011405 */
[----:B------:R-:W-:Y:S02]  /*00c0*/  LOP3.LUT R0, R0, 0xfe, RZ, 0xc0, !PT ;  /* 0x000000fe00007812 */ /* 0x000fe400078ec0ff */
[----:B------:R-:W-:Y:S02]  /*00d0*/  SGXT R3, R3, 0x1 ;  /* 0x000000010303781a */ /* 0x000fe40000000200 */
[----:B------:R-:W-:-:S04]  /*00e0*/  LEA R0, R5, R0, 0x8 ;  /* 0x0000000005007211 */ /* 0x000fc800078e40ff */
[----:B------:R-:W-:Y:S02]  /*00f0*/  LEA.HI R3, R3, R0, RZ, 0x2 ;  /* 0x0000000003037211 */ /* 0x000fe400078f10ff */
[----:B------:R-:W-:Y:S02]  /*0100*/  ISETP.GE.AND P0, PT, R0, 0x1c00, PT ;  /* 0x00001c000000780c */ /* 0x000fe40003f06270 */
[----:B------:R-:W-:-:S05]  /*0110*/  SHF.R.S32.HI R3, RZ, 0x2, R3 ;  /* 0x00000002ff037819 */ /* 0x000fca0000011403 */
[----:B------:R-:W-:-:S05]  /*0120*/  IMAD.HI R2, R3, -0x6db6db6d, R2 ;  /* 0x9249249303027827 */ /* 0x000fca00078e0202 */
[----:B------:R-:W-:-:S04]  /*0130*/  SHF.R.U32.HI R5, RZ, 0x1f, R2 ;  /* 0x0000001fff057819 */ /* 0x000fc80000011602 */
[----:B------:R-:W-:-:S05]  /*0140*/  LEA.HI.SX32 R5, R2, R5, 0x18 ;  /* 0x0000000502057211 */ /* 0x000fca00078fc2ff */
[----:B------:R-:W-:Y:S01]  /*0150*/  IMAD R11, R5, -0x1c0, R3 ;  /* 0xfffffe40050b7824 */ /* 0x000fe200078e0203 */
[----:B------:R-:W-:-:S03]  /*0160*/  CS2R R4, SRZ ;  /* 0x0000000000047805 */ /* 0x000fc6000001ff00 */
[----:B--2---:R-:W-:-:S05]  /*0170*/  IMAD.WIDE R8, R11, 0x4, R8 ;  /* 0x000000040b087825 */ /* 0x004fca00078e0208 */
[----:B------:R-:W2:Y:S04]  /*0180*/  @!P0 LDG.E.EL R4, desc[UR4][R8.64] ;  /* 0x0000000408048981 */ /* 0x000ea8000c2e1900 */
[----:B------:R3:W2:Y:S01]  /*0190*/  @!P0 LDG.E.EL R5, desc[UR4][R8.64] ;  /* 0x0000000408058981 */ /* 0x0006a2000c2e1900 */
[----:B------:R-:W-:Y:S02]  /*01a0*/  CS2R R6, SRZ ;  /* 0x0000000000067805 */ /* 0x000fe4000001ff00 */
[----:B------:R-:W-:Y:S01]  /*01b0*/  CS2R R2, SRZ ;  /* 0x0000000000027805 */ /* 0x000fe2000001ff00 */
[----:B----4-:R-:W-:-:S04]  /*01c0*/  IMAD.WIDE R14, R11, 0x4, R14 ;  /* 0x000000040b0e7825 */ /* 0x010fc800078e020e */
[----:B-----5:R-:W-:Y:S01]  /*01d0*/  IMAD.WIDE R12, R0, 0x4, R12 ;  /* 0x00000004000c7825 */ /* 0x020fe200078e020c */
[----:B------:R-:W4:Y:S01]  /*01e0*/  @!P0 LDG.E.EL R7, desc[UR4][R14.64] ;  /* 0x000000040e078981 */ /* 0x000f22000c2e1900 */
[----:B---3--:R-:W-:Y:S02]  /*01f0*/  CS2R R8, SRZ ;  /* 0x0000000000087805 */ /* 0x008fe4000001ff00 */
[C---:B0-----:R-:W-:Y:S01]  /*0200*/  IMAD.WIDE R16, R11.reuse, 0x4, R16 ;  /* 0x000000040b107825 */ /* 0x041fe200078e0210 */
[----:B------:R0:W3:Y:S03]  /*0210*/  @!P0 LDG.E.EL R6, desc[UR4][R14.64] ;  /* 0x000000040e068981 */ /* 0x0000e6000c2e1900 */
[----:B-1----:R-:W-:Y:S01]  /*0220*/  IMAD.WIDE R18, R11, 0x4, R18 ;  /* 0x000000040b127825 */ /* 0x002fe200078e0212 */
[----:B------:R1:W4:Y:S01]  /*0230*/  @!P0 LDG.E.64 R2, desc[UR4][R12.64] ;  /* 0x000000040c028981 */ /* 0x000322000c1e1b00 */
[----:B------:R-:W-:-:S03]  /*0240*/  CS2R R10, SRZ ;  /* 0x00000000000a7805 */ /* 0x000fc6000001ff00 */
[----:B------:R-:W5:Y:S04]  /*0250*/  @!P0 LDG.E.EL R9, desc[UR4][R18.64] ;  /* 0x0000000412098981 */ /* 0x000f68000c2e1900 */
[----:B------:R-:W5:Y:S04]  /*0260*/  @!P0 LDG.E.EL R10, desc[UR4][R16.64] ;  /* 0x00000004100a8981 */ /* 0x000f68000c2e1900 */
[----:B------:R-:W3:Y:S04]  /*0270*/  @!P0 LDG.E.EL R11, desc[UR4][R16.64] ;  /* 0x00000004100b8981 */ /* 0x000ee8000c2e1900 */
[----:B------:R-:W3:Y:S01]  /*0280*/  @!P0 LDG.E.EL R8, desc[UR4][R18.64] ;  /* 0x0000000412088981 */ /* 0x000ee2000c2e1900 */
[----:B0-----:R-:W-:Y:S01]  /*0290*/  MOV R14, 0x3e800000 ;  /* 0x3e800000000e7802 */ /* 0x001fe20000000f00 */
[----:B--2---:R-:W-:Y:S01]  /*02a0*/  FADD R4, R4, 9.9999997473787516356e-06 ;  /* 0x3727c5ac04047421 */ /* 0x004fe20000000000 */
[----:B------:R-:W-:-:S03]  /*02b0*/  FADD R5, R5, 9.9999997473787516356e-06 ;  /* 0x3727c5ac05057421 */ /* 0x000fc60000000000 */
[----:B-1----:R-:W0:Y:S08]  /*02c0*/  MUFU.SQRT R12, R4 ;  /* 0x00000004000c7308 */ /* 0x002e300000002000 */
[----:B------:R1:W2:Y:S01]  /*02d0*/  MUFU.SQRT R13, R5 ;  /* 0x00000005000d7308 */ /* 0x0002a20000002000 */
[C---:B0-----:R-:W-:Y:S02]  /*02e0*/  FSETP.GT.AND P1, PT, R12.reuse, 8.50705917302346158658e+37, PT ;  /* 0x7e8000000c00780b */ /* 0x041fe40003f24000 */
[----:B------:R-:W-:Y:S01]  /*02f0*/  FSETP.GEU.AND P3, PT, R12, 1.175494350822287508e-38, PT ;  /* 0x008000000c00780b */ /* 0x000fe20003f6e000 */
[----:B-1----:R-:W0:Y:S01]  /*0300*/  LDC.64 R4, c[0x0][0x238] ;  /* 0x00008e00ff047b82 */ /* 0x002e220000000a00 */
[----:B--2---:R-:W-:-:S02]  /*0310*/  FSETP.GT.AND P2, PT, R13, 8.50705917302346158658e+37, PT ;  /* 0x7e8000000d00780b */ /* 0x004fc40003f44000 */
[----:B------:R-:W-:-:S07]  /*0320*/  FSETP.GEU.AND P4, PT, R13, 1.175494350822287508e-38, PT ;  /* 0x008000000d00780b */ /* 0x000fce0003f8e000 */
[----:B------:R-:W-:-:S04]  /*0330*/  @P1 FMUL R12, R12, 0.25 ;  /* 0x3e8000000c0c1820 */ /* 0x000fc80000400000 */
[----:B------:R-:W-:Y:S01]  /*0340*/  @!P3 FMUL R12, R12, 16777216 ;  /* 0x4b8000000c0cb820 */ /* 0x000fe20000400000 */
[----:B------:R-:W-:-:S04]  /*0350*/  @P2 FMUL R13, R13, 0.25 ;  /* 0x3e8000000d0d2820 */ /* 0x000fc80000400000 */
[----:B------:R-:W-:Y:S01]  /*0360*/  @!P4 FMUL R13, R13, 16777216 ;  /* 0x4b8000000d0dc820 */ /* 0x000fe20000400000 */
[----:B------:R-:W1:Y:S01]  /*0370*/  MUFU.RCP R12, R12 ;  /* 0x0000000c000c7308 */ /* 0x000e620000001000 */
[----:B------:R-:W-:-:S07]  /*0380*/  FSEL R15, R14, 1, P1 ;  /* 0x3f8000000e0f7808 */ /* 0x000fce0000800000 */
[----:B------:R-:W2:Y:S01]  /*0390*/  MUFU.RCP R13, R13 ;  /* 0x0000000d000d7308 */ /* 0x000ea20000001000 */
[----:B------:R-:W-:Y:S01]  /*03a0*/  FSEL R14, R14, 1, P2 ;  /* 0x3f8000000e0e7808 */ /* 0x000fe20001000000 */
[----:B------:R-:W-:-:S04]  /*03b0*/  @!P3 FMUL R15, R15, 16777216 ;  /* 0x4b8000000f0fb820 */ /* 0x000fc80000400000 */
[----:B------:R-:W-:Y:S01]  /*03c0*/  @!P4 FMUL R14, R14, 16777216 ;  /* 0x4b8000000e0ec820 */ /* 0x000fe20000400000 */
[----:B----4-:R-:W-:Y:S01]  /*03d0*/  FADD R2, -R7, R2 ;  /* 0x0000000207027221 */ /* 0x010fe20000000100 */
[----:B---3--:R-:W-:Y:S01]  /*03e0*/  FADD R3, -R6, R3 ;  /* 0x0000000306037221 */ /* 0x008fe20000000100 */
[----:B-1----:R-:W-:Y:S01]  /*03f0*/  FMUL R15, R12, R15 ;  /* 0x0000000f0c0f7220 */ /* 0x002fe20000400000 */
[----:B--2---:R-:W-:-:S03]  /*0400*/  FMUL R14, R13, R14 ;  /* 0x0000000e0d0e7220 */ /* 0x004fc60000400000 */
[----:B------:R-:W-:Y:S01]  /*0410*/  FMUL R2, R2, R15 ;  /* 0x0000000f02027220 */ /* 0x000fe20000400000 */
[----:B------:R-:W-:-:S03]  /*0420*/  FMUL R3, R3, R14 ;  /* 0x0000000e03037220 */ /* 0x000fc60000400000 */
[----:B-----5:R-:W-:Y:S01]  /*0430*/  FFMA R2, R2, R10, R9 ;  /* 0x0000000a02027223 */ /* 0x020fe20000000009 */
[----:B------:R-:W-:-:S04]  /*0440*/  FFMA R3, R3, R11, R8 ;  /* 0x0000000b03037223 */ /* 0x000fc80000000008 */
[----:B------:R-:W-:Y:S02]  /*0450*/  FSETP.GEU.AND P1, PT, R2, RZ, PT ;  /* 0x000000ff0200720b */ /* 0x000fe40003f2e000 */
[C---:B------:R-:W-:Y:S01]  /*0460*/  FSETP.GEU.AND P2, PT, R3.reuse, RZ, PT ;  /* 0x000000ff0300720b */ /* 0x040fe20003f4e000 */
[----:B0-----:R-:W-:Y:S01]  /*0470*/  IMAD.WIDE R4, R0, 0x4, R4 ;  /* 0x0000000400047825 */ /* 0x001fe200078e0204 */
[----:B------:R-:W-:Y:S02]  /*0480*/  FSEL R2, R2, RZ, P1 ;  /* 0x000000ff02027208 */ /* 0x000fe40000800000 */
[----:B------:R-:W-:Y:S01]  /*0490*/  FSEL R3, R3, RZ, P2 ;  /* 0x000000ff03037208 */ /* 0x000fe20001000000 */
[----:B------:R-:W-:Y:S08]  /*04a0*/  @P0 EXIT ;  /* 0x000000000000094d */ /* 0x000ff00003800000 */
[----:B------:R-:W-:Y:S01]  /*04b0*/  STG.E.64 desc[UR4][R4.64], R2 ;  /* 0x0000000204007986 */ /* 0x000fe2000c101b04 */
[----:B------:R-:W-:Y:S05]  /*04c0*/  EXIT ;  /* 0x000000000000794d */ /* 0x000fea0003800000 */
.L_x_0:
[----:B------:R-:W-:-:S00]  /*04d0*/  BRA `(.L_x_0) ;  /* 0xfffffffc00fc7947 */ /* 0x000fc0000383ffff */
[----:B------:R-:W-:-:S00]  /*04e0*/  NOP ;  /* 0x0000000000007918 */ /* 0x000fc00000000000 */
        /* <DEDUP_REMOVED lines=9> */
.L_x_1:


//--------------------- .nv.global.init           --------------------------
	.section	.nv.global.init,"aw",@progbits
.nv.global.init:
	.type		_$_str,@object
	.size		_$_str,(_$_str_$_2 - _$_str)
_$_str:
        /*0000*/ 	.byte	0x5f, 0x5f, 0x43, 0x55, 0x44, 0x41, 0x5f, 0x46, 0x54, 0x5a, 0x00
	.type		_$_str_$_2,@object
	.size		_$_str_$_2,(.L_1 - _$_str_$_2)
_$_str_$_2:
        /*000b*/ 	.byte	0x5f, 0x5f, 0x43, 0x55, 0x44, 0x41, 0x5f, 0x50, 0x52, 0x45, 0x43, 0x5f, 0x53, 0x51, 0x52, 0x54
        /*001b*/ 	.byte	0x00
.L_1:


//--------------------- .nv.constant0.triton_poi_fused__native_batch_norm_legit_no_training_relu_29 --------------------------
	.section	.nv.constant0.triton_poi_fused__native_batch_norm_legit_no_training_relu_29,"a",@progbits
	.sectionflags	@""
	.align	4
.nv.constant0.triton_poi_fused__native_batch_norm_legit_no_training_relu_29:
	.zero		580
